//
// Generated by NVIDIA NVVM Compiler
//
// Compiler Build ID: CL-36424714
// Cuda compilation tools, release 13.0, V13.0.88
// Based on NVVM 20.0.0
//

.version 9.0
.target sm_100
.address_size 64

	// .globl	_Z15coeffSumKernel0PN6thrust24THRUST_300001_SM_1000_NS7complexIdEEPKS2_ii
.global .align 1 .b8 _ZN34_INTERNAL_72064a88_4_k_cu_9b2a6f2b4cuda3std3__45__cpo5beginE[1];
.global .align 1 .b8 _ZN34_INTERNAL_72064a88_4_k_cu_9b2a6f2b4cuda3std3__45__cpo3endE[1];
.global .align 1 .b8 _ZN34_INTERNAL_72064a88_4_k_cu_9b2a6f2b4cuda3std3__45__cpo6cbeginE[1];
.global .align 1 .b8 _ZN34_INTERNAL_72064a88_4_k_cu_9b2a6f2b4cuda3std3__45__cpo4cendE[1];
.global .align 1 .b8 _ZN34_INTERNAL_72064a88_4_k_cu_9b2a6f2b4cuda3std3__45__cpo6rbeginE[1];
.global .align 1 .b8 _ZN34_INTERNAL_72064a88_4_k_cu_9b2a6f2b4cuda3std3__45__cpo4rendE[1];
.global .align 1 .b8 _ZN34_INTERNAL_72064a88_4_k_cu_9b2a6f2b4cuda3std3__45__cpo7crbeginE[1];
.global .align 1 .b8 _ZN34_INTERNAL_72064a88_4_k_cu_9b2a6f2b4cuda3std3__45__cpo5crendE[1];
.global .align 1 .b8 _ZN34_INTERNAL_72064a88_4_k_cu_9b2a6f2b4cuda3std3__436_GLOBAL__N__72064a88_4_k_cu_9b2a6f2b6ignoreE[1];
.global .align 1 .b8 _ZN34_INTERNAL_72064a88_4_k_cu_9b2a6f2b4cuda3std3__419piecewise_constructE[1];
.global .align 1 .b8 _ZN34_INTERNAL_72064a88_4_k_cu_9b2a6f2b4cuda3std3__48in_placeE[1];
.global .align 1 .b8 _ZN34_INTERNAL_72064a88_4_k_cu_9b2a6f2b4cuda3std3__420unreachable_sentinelE[1];
.global .align 1 .b8 _ZN34_INTERNAL_72064a88_4_k_cu_9b2a6f2b4cuda3std6ranges3__45__cpo4swapE[1];
.global .align 1 .b8 _ZN34_INTERNAL_72064a88_4_k_cu_9b2a6f2b4cuda3std6ranges3__45__cpo9iter_moveE[1];
.global .align 1 .b8 _ZN34_INTERNAL_72064a88_4_k_cu_9b2a6f2b4cuda3std6ranges3__45__cpo5beginE[1];
.global .align 1 .b8 _ZN34_INTERNAL_72064a88_4_k_cu_9b2a6f2b4cuda3std6ranges3__45__cpo3endE[1];
.global .align 1 .b8 _ZN34_INTERNAL_72064a88_4_k_cu_9b2a6f2b4cuda3std6ranges3__45__cpo6cbeginE[1];
.global .align 1 .b8 _ZN34_INTERNAL_72064a88_4_k_cu_9b2a6f2b4cuda3std6ranges3__45__cpo4cendE[1];
.global .align 1 .b8 _ZN34_INTERNAL_72064a88_4_k_cu_9b2a6f2b4cuda3std6ranges3__45__cpo7advanceE[1];
.global .align 1 .b8 _ZN34_INTERNAL_72064a88_4_k_cu_9b2a6f2b4cuda3std6ranges3__45__cpo9iter_swapE[1];
.global .align 1 .b8 _ZN34_INTERNAL_72064a88_4_k_cu_9b2a6f2b4cuda3std6ranges3__45__cpo4nextE[1];
.global .align 1 .b8 _ZN34_INTERNAL_72064a88_4_k_cu_9b2a6f2b4cuda3std6ranges3__45__cpo4prevE[1];
.global .align 1 .b8 _ZN34_INTERNAL_72064a88_4_k_cu_9b2a6f2b4cuda3std6ranges3__45__cpo4dataE[1];
.global .align 1 .b8 _ZN34_INTERNAL_72064a88_4_k_cu_9b2a6f2b4cuda3std6ranges3__45__cpo5cdataE[1];
.global .align 1 .b8 _ZN34_INTERNAL_72064a88_4_k_cu_9b2a6f2b4cuda3std6ranges3__45__cpo4sizeE[1];
.global .align 1 .b8 _ZN34_INTERNAL_72064a88_4_k_cu_9b2a6f2b4cuda3std6ranges3__45__cpo5ssizeE[1];
.global .align 1 .b8 _ZN34_INTERNAL_72064a88_4_k_cu_9b2a6f2b4cuda3std6ranges3__45__cpo8distanceE[1];
.global .align 1 .b8 _ZN34_INTERNAL_72064a88_4_k_cu_9b2a6f2b6thrust24THRUST_300001_SM_1000_NS6system6detail10sequential3seqE[1];

.visible .entry _Z15coeffSumKernel0PN6thrust24THRUST_300001_SM_1000_NS7complexIdEEPKS2_ii(
	.param .u64 .ptr .align 1 _Z15coeffSumKernel0PN6thrust24THRUST_300001_SM_1000_NS7complexIdEEPKS2_ii_param_0,
	.param .u64 .ptr .align 1 _Z15coeffSumKernel0PN6thrust24THRUST_300001_SM_1000_NS7complexIdEEPKS2_ii_param_1,
	.param .u32 _Z15coeffSumKernel0PN6thrust24THRUST_300001_SM_1000_NS7complexIdEEPKS2_ii_param_2,
	.param .u32 _Z15coeffSumKernel0PN6thrust24THRUST_300001_SM_1000_NS7complexIdEEPKS2_ii_param_3
)
{
	.reg .pred 	%p<11>;
	.reg .b32 	%r<29>;
	.reg .b64 	%rd<29>;
	.reg .b64 	%fd<159>;

	ld.param.u64 	%rd9, [_Z15coeffSumKernel0PN6thrust24THRUST_300001_SM_1000_NS7complexIdEEPKS2_ii_param_0];
	ld.param.u64 	%rd10, [_Z15coeffSumKernel0PN6thrust24THRUST_300001_SM_1000_NS7complexIdEEPKS2_ii_param_1];
	ld.param.u32 	%r18, [_Z15coeffSumKernel0PN6thrust24THRUST_300001_SM_1000_NS7complexIdEEPKS2_ii_param_2];
	ld.param.u32 	%r17, [_Z15coeffSumKernel0PN6thrust24THRUST_300001_SM_1000_NS7complexIdEEPKS2_ii_param_3];
	cvta.to.global.u64 	%rd1, %rd10;
	mov.u32 	%r19, %tid.x;
	mov.u32 	%r20, %ctaid.x;
	mov.u32 	%r21, %ntid.x;
	mad.lo.s32 	%r1, %r20, %r21, %r19;
	setp.ge.s32 	%p1, %r1, %r18;
	@%p1 bra 	$L__BB0_15;
	mul.lo.s32 	%r22, %r17, %r1;
	cvt.s64.s32 	%rd2, %r22;
	setp.lt.s32 	%p2, %r17, 1;
	mov.f64 	%fd157, 0d0000000000000000;
	mov.f64 	%fd158, %fd157;
	@%p2 bra 	$L__BB0_14;
	and.b32  	%r2, %r17, 15;
	setp.lt.u32 	%p3, %r17, 16;
	mov.f64 	%fd158, 0d0000000000000000;
	mov.b32 	%r26, 0;
	mov.f64 	%fd157, %fd158;
	@%p3 bra 	$L__BB0_5;
	and.b32  	%r26, %r17, 2147483632;
	neg.s32 	%r24, %r26;
	shl.b64 	%rd11, %rd2, 4;
	add.s64 	%rd12, %rd11, %rd1;
	add.s64 	%rd27, %rd12, 128;
	mov.f64 	%fd158, 0d0000000000000000;
$L__BB0_4:
	.pragma "nounroll";
	ld.global.nc.v2.f64 	{%fd31, %fd32}, [%rd27+-128];
	add.f64 	%fd33, %fd158, %fd31;
	add.f64 	%fd34, %fd157, %fd32;
	ld.global.nc.v2.f64 	{%fd35, %fd36}, [%rd27+-112];
	add.f64 	%fd37, %fd33, %fd35;
	add.f64 	%fd38, %fd34, %fd36;
	ld.global.nc.v2.f64 	{%fd39, %fd40}, [%rd27+-96];
	add.f64 	%fd41, %fd37, %fd39;
	add.f64 	%fd42, %fd38, %fd40;
	ld.global.nc.v2.f64 	{%fd43, %fd44}, [%rd27+-80];
	add.f64 	%fd45, %fd41, %fd43;
	add.f64 	%fd46, %fd42, %fd44;
	ld.global.nc.v2.f64 	{%fd47, %fd48}, [%rd27+-64];
	add.f64 	%fd49, %fd45, %fd47;
	add.f64 	%fd50, %fd46, %fd48;
	ld.global.nc.v2.f64 	{%fd51, %fd52}, [%rd27+-48];
	add.f64 	%fd53, %fd49, %fd51;
	add.f64 	%fd54, %fd50, %fd52;
	ld.global.nc.v2.f64 	{%fd55, %fd56}, [%rd27+-32];
	add.f64 	%fd57, %fd53, %fd55;
	add.f64 	%fd58, %fd54, %fd56;
	ld.global.nc.v2.f64 	{%fd59, %fd60}, [%rd27+-16];
	add.f64 	%fd61, %fd57, %fd59;
	add.f64 	%fd62, %fd58, %fd60;
	ld.global.nc.v2.f64 	{%fd63, %fd64}, [%rd27];
	add.f64 	%fd65, %fd61, %fd63;
	add.f64 	%fd66, %fd62, %fd64;
	ld.global.nc.v2.f64 	{%fd67, %fd68}, [%rd27+16];
	add.f64 	%fd69, %fd65, %fd67;
	add.f64 	%fd70, %fd66, %fd68;
	ld.global.nc.v2.f64 	{%fd71, %fd72}, [%rd27+32];
	add.f64 	%fd73, %fd69, %fd71;
	add.f64 	%fd74, %fd70, %fd72;
	ld.global.nc.v2.f64 	{%fd75, %fd76}, [%rd27+48];
	add.f64 	%fd77, %fd73, %fd75;
	add.f64 	%fd78, %fd74, %fd76;
	ld.global.nc.v2.f64 	{%fd79, %fd80}, [%rd27+64];
	add.f64 	%fd81, %fd77, %fd79;
	add.f64 	%fd82, %fd78, %fd80;
	ld.global.nc.v2.f64 	{%fd83, %fd84}, [%rd27+80];
	add.f64 	%fd85, %fd81, %fd83;
	add.f64 	%fd86, %fd82, %fd84;
	ld.global.nc.v2.f64 	{%fd87, %fd88}, [%rd27+96];
	add.f64 	%fd89, %fd85, %fd87;
	add.f64 	%fd90, %fd86, %fd88;
	ld.global.nc.v2.f64 	{%fd91, %fd92}, [%rd27+112];
	add.f64 	%fd158, %fd89, %fd91;
	add.f64 	%fd157, %fd90, %fd92;
	add.s32 	%r24, %r24, 16;
	add.s64 	%rd27, %rd27, 256;
	setp.ne.s32 	%p4, %r24, 0;
	@%p4 bra 	$L__BB0_4;
$L__BB0_5:
	setp.eq.s32 	%p5, %r2, 0;
	@%p5 bra 	$L__BB0_14;
	and.b32  	%r8, %r17, 7;
	setp.lt.u32 	%p6, %r2, 8;
	@%p6 bra 	$L__BB0_8;
	cvt.u64.u32 	%rd13, %r26;
	add.s64 	%rd14, %rd13, %rd2;
	shl.b64 	%rd15, %rd14, 4;
	add.s64 	%rd16, %rd1, %rd15;
	ld.global.nc.v2.f64 	{%fd94, %fd95}, [%rd16];
	add.f64 	%fd96, %fd158, %fd94;
	add.f64 	%fd97, %fd157, %fd95;
	ld.global.nc.v2.f64 	{%fd98, %fd99}, [%rd16+16];
	add.f64 	%fd100, %fd96, %fd98;
	add.f64 	%fd101, %fd97, %fd99;
	ld.global.nc.v2.f64 	{%fd102, %fd103}, [%rd16+32];
	add.f64 	%fd104, %fd100, %fd102;
	add.f64 	%fd105, %fd101, %fd103;
	ld.global.nc.v2.f64 	{%fd106, %fd107}, [%rd16+48];
	add.f64 	%fd108, %fd104, %fd106;
	add.f64 	%fd109, %fd105, %fd107;
	ld.global.nc.v2.f64 	{%fd110, %fd111}, [%rd16+64];
	add.f64 	%fd112, %fd108, %fd110;
	add.f64 	%fd113, %fd109, %fd111;
	ld.global.nc.v2.f64 	{%fd114, %fd115}, [%rd16+80];
	add.f64 	%fd116, %fd112, %fd114;
	add.f64 	%fd117, %fd113, %fd115;
	ld.global.nc.v2.f64 	{%fd118, %fd119}, [%rd16+96];
	add.f64 	%fd120, %fd116, %fd118;
	add.f64 	%fd121, %fd117, %fd119;
	ld.global.nc.v2.f64 	{%fd122, %fd123}, [%rd16+112];
	add.f64 	%fd158, %fd120, %fd122;
	add.f64 	%fd157, %fd121, %fd123;
	add.s32 	%r26, %r26, 8;
$L__BB0_8:
	setp.eq.s32 	%p7, %r8, 0;
	@%p7 bra 	$L__BB0_14;
	and.b32  	%r11, %r17, 3;
	setp.lt.u32 	%p8, %r8, 4;
	@%p8 bra 	$L__BB0_11;
	cvt.u64.u32 	%rd17, %r26;
	add.s64 	%rd18, %rd17, %rd2;
	shl.b64 	%rd19, %rd18, 4;
	add.s64 	%rd20, %rd1, %rd19;
	ld.global.nc.v2.f64 	{%fd125, %fd126}, [%rd20];
	add.f64 	%fd127, %fd158, %fd125;
	add.f64 	%fd128, %fd157, %fd126;
	ld.global.nc.v2.f64 	{%fd129, %fd130}, [%rd20+16];
	add.f64 	%fd131, %fd127, %fd129;
	add.f64 	%fd132, %fd128, %fd130;
	ld.global.nc.v2.f64 	{%fd133, %fd134}, [%rd20+32];
	add.f64 	%fd135, %fd131, %fd133;
	add.f64 	%fd136, %fd132, %fd134;
	ld.global.nc.v2.f64 	{%fd137, %fd138}, [%rd20+48];
	add.f64 	%fd158, %fd135, %fd137;
	add.f64 	%fd157, %fd136, %fd138;
	add.s32 	%r26, %r26, 4;
$L__BB0_11:
	setp.eq.s32 	%p9, %r11, 0;
	@%p9 bra 	$L__BB0_14;
	cvt.u64.u32 	%rd21, %r26;
	add.s64 	%rd22, %rd2, %rd21;
	shl.b64 	%rd23, %rd22, 4;
	add.s64 	%rd28, %rd1, %rd23;
	neg.s32 	%r28, %r11;
$L__BB0_13:
	.pragma "nounroll";
	ld.global.nc.v2.f64 	{%fd139, %fd140}, [%rd28];
	add.f64 	%fd158, %fd158, %fd139;
	add.f64 	%fd157, %fd157, %fd140;
	add.s64 	%rd28, %rd28, 16;
	add.s32 	%r28, %r28, 1;
	setp.ne.s32 	%p10, %r28, 0;
	@%p10 bra 	$L__BB0_13;
$L__BB0_14:
	cvta.to.global.u64 	%rd24, %rd9;
	mul.wide.s32 	%rd25, %r1, 16;
	add.s64 	%rd26, %rd24, %rd25;
	st.global.v2.f64 	[%rd26], {%fd158, %fd157};
$L__BB0_15:
	ret;

}


// ===== COMPILED SASS (sm_100) =====

	.target	sm_100

	.elftype	@"ET_EXEC"


//--------------------- .note.nv.tkinfo           --------------------------
	.section	.note.nv.tkinfo,"",@"SHT_NOTE"
	.sectionflags	@"SHF_NOTE_NV_TKINFO"
	.tkinfo
        /*0018*/ 	.word	0x00000002
        /*0030*/ 	.string	""
        /*0030*/ 	.string	"ptxas"
        /*0030*/ 	.string	"Cuda compilation tools, release 13.0, V13.0.88"
        /*0030*/ 	.string	"Build cuda_13.0.r13.0/compiler.36424714_0"
        /*0030*/ 	.string	"-arch sm_100 -m 64 "



//--------------------- .note.nv.cuinfo           --------------------------
	.section	.note.nv.cuinfo,"",@"SHT_NOTE"
	.sectionflags	@"SHF_NOTE_NV_CUINFO"
        /*0018*/ 	.short	0x0002
        /*001a*/ 	.short	0x0064
        /*001c*/ 	.short	0x0082
	.zero		2


//--------------------- .nv.info                  --------------------------
	.section	.nv.info,"",@"SHT_CUDA_INFO"
	.align	4


	//----- nvinfo : EIATTR_REGCOUNT
	.align		4
        /*0000*/ 	.byte	0x04, 0x2f
        /*0002*/ 	.short	(.L_29 - .L_28)
	.align		4
.L_28:
        /*0004*/ 	.word	index@(_Z15coeffSumKernel0PN6thrust24THRUST_300001_SM_1000_NS7complexIdEEPKS2_ii)
        /*0008*/ 	.word	0x0000001e


	//----- nvinfo : EIATTR_FRAME_SIZE
	.align		4
.L_29:
        /*000c*/ 	.byte	0x04, 0x11
        /*000e*/ 	.short	(.L_31 - .L_30)
	.align		4
.L_30:
        /*0010*/ 	.word	index@(_Z15coeffSumKernel0PN6thrust24THRUST_300001_SM_1000_NS7complexIdEEPKS2_ii)
        /*0014*/ 	.word	0x00000000


	//----- nvinfo : EIATTR_MIN_STACK_SIZE
	.align		4
.L_31:
        /*0018*/ 	.byte	0x04, 0x12
        /*001a*/ 	.short	(.L_33 - .L_32)
	.align		4
.L_32:
        /*001c*/ 	.word	index@(_Z15coeffSumKernel0PN6thrust24THRUST_300001_SM_1000_NS7complexIdEEPKS2_ii)
        /*0020*/ 	.word	0x00000000
.L_33:


//--------------------- .nv.compat                --------------------------
	.section	.nv.compat,"",@"SHT_CUDA_COMPAT_INFO"
	.align	4
        /*0000*/ 	.byte	0x02, 0x09, 0x00, 0x00, 0x02, 0x02, 0x01, 0x00, 0x02, 0x05, 0x05, 0x00, 0x03, 0x07, 0x01, 0x01
        /*0010*/ 	.byte	0x02, 0x03, 0x00, 0x00, 0x02, 0x06, 0x01, 0x00, 0x04, 0x0b, 0x08, 0x00, 0x01, 0x00, 0x00, 0x00
        /*0020*/ 	.byte	0x00, 0x00, 0x00, 0x00


//--------------------- .nv.info._Z15coeffSumKernel0PN6thrust24THRUST_300001_SM_1000_NS7complexIdEEPKS2_ii --------------------------
	.section	.nv.info._Z15coeffSumKernel0PN6thrust24THRUST_300001_SM_1000_NS7complexIdEEPKS2_ii,"",@"SHT_CUDA_INFO"
	.sectionflags	@""
	.align	4


	//----- nvinfo : EIATTR_CUDA_API_VERSION
	.align		4
        /*0000*/ 	.byte	0x04, 0x37
        /*0002*/ 	.short	(.L_35 - .L_34)
.L_34:
        /*0004*/ 	.word	0x00000082


	//----- nvinfo : EIATTR_KPARAM_INFO
	.align		4
.L_35:
        /*0008*/ 	.byte	0x04, 0x17
        /*000a*/ 	.short	(.L_37 - .L_36)
.L_36:
        /*000c*/ 	.word	0x00000000
        /*0010*/ 	.short	0x0003
        /*0012*/ 	.short	0x0014
        /*0014*/ 	.byte	0x00, 0xf0, 0x11, 0x00


	//----- nvinfo : EIATTR_KPARAM_INFO
	.align		4
.L_37:
        /*0018*/ 	.byte	0x04, 0x17
        /*001a*/ 	.short	(.L_39 - .L_38)
.L_38:
        /*001c*/ 	.word	0x00000000
        /*0020*/ 	.short	0x0002
        /*0022*/ 	.short	0x0010
        /*0024*/ 	.byte	0x00, 0xf0, 0x11, 0x00


	//----- nvinfo : EIATTR_KPARAM_INFO
	.align		4
.L_39:
        /*0028*/ 	.byte	0x04, 0x17
        /*002a*/ 	.short	(.L_41 - .L_40)
.L_40:
        /*002c*/ 	.word	0x00000000
        /*0030*/ 	.short	0x0001
        /*0032*/ 	.short	0x0008
        /*0034*/ 	.byte	0x00, 0xf5, 0x21, 0x00


	//----- nvinfo : EIATTR_KPARAM_INFO
	.align		4
.L_41:
        /*0038*/ 	.byte	0x04, 0x17
        /*003a*/ 	.short	(.L_43 - .L_42)
.L_42:
        /*003c*/ 	.word	0x00000000
        /*0040*/ 	.short	0x0000
        /*0042*/ 	.short	0x0000
        /*0044*/ 	.byte	0x00, 0xf5, 0x21, 0x00


	//----- nvinfo : EIATTR_SPARSE_MMA_MASK
	.align		4
.L_43:
        /*0048*/ 	.byte	0x03, 0x50
        /*004a*/ 	.short	0x0000


	//----- nvinfo : EIATTR_MAXREG_COUNT
	.align		4
        /*004c*/ 	.byte	0x03, 0x1b
        /*004e*/ 	.short	0x00ff


	//----- nvinfo : EIATTR_MERCURY_ISA_VERSION
	.align		4
        /*0050*/ 	.byte	0x03, 0x5f
        /*0052*/ 	.short	0x0101


	//----- nvinfo : EIATTR_VRC_CTA_INIT_COUNT
	.align		4
        /*0054*/ 	.byte	0x02, 0x4a
	.zero		1
	.zero		1


	//----- nvinfo : EIATTR_EXIT_INSTR_OFFSETS
	.align		4
        /*0058*/ 	.byte	0x04, 0x1c
        /*005a*/ 	.short	(.L_45 - .L_44)


	//   ....[0]....
.L_44:
        /*005c*/ 	.word	0x00000070


	//   ....[1]....
        /*0060*/ 	.word	0x00000a20


	//----- nvinfo : EIATTR_CBANK_PARAM_SIZE
	.align		4
.L_45:
        /*0064*/ 	.byte	0x03, 0x19
        /*0066*/ 	.short	0x0018


	//----- nvinfo : EIATTR_PARAM_CBANK
	.align		4
        /*0068*/ 	.byte	0x04, 0x0a
        /*006a*/ 	.short	(.L_47 - .L_46)
	.align		4
.L_46:
        /*006c*/ 	.word	index@(.nv.constant0._Z15coeffSumKernel0PN6thrust24THRUST_300001_SM_1000_NS7complexIdEEPKS2_ii)
        /*0070*/ 	.short	0x0380
        /*0072*/ 	.short	0x0018


	//----- nvinfo : EIATTR_SW_WAR
	.align		4
.L_47:
        /*0074*/ 	.byte	0x04, 0x36
        /*0076*/ 	.short	(.L_49 - .L_48)
.L_48:
        /*0078*/ 	.word	0x00000008
.L_49:


//--------------------- .nv.callgraph             --------------------------
	.section	.nv.callgraph,"",@"SHT_CUDA_CALLGRAPH"
	.align	4
	.sectionentsize	8
	.align		4
        /*0000*/ 	.word	0x00000000
	.align		4
        /*0004*/ 	.word	0xffffffff
	.align		4
        /*0008*/ 	.word	0x00000000
	.align		4
        /*000c*/ 	.word	0xfffffffe
	.align		4
        /*0010*/ 	.word	0x00000000
	.align		4
        /*0014*/ 	.word	0xfffffffd
	.align		4
        /*0018*/ 	.word	0x00000000
	.align		4
        /*001c*/ 	.word	0xfffffffc


//--------------------- .nv.constant4             --------------------------
	.section	.nv.constant4,"a",@progbits
	.align	8
	.align		8
.nv.constant4:
        /*0000*/ 	.dword	_ZN34_INTERNAL_72064a88_4_k_cu_9b2a6f2b4cuda3std3__45__cpo5beginE
	.align		8
        /*0008*/ 	.dword	_ZN34_INTERNAL_72064a88_4_k_cu_9b2a6f2b4cuda3std3__45__cpo3endE
	.align		8
        /*0010*/ 	.dword	_ZN34_INTERNAL_72064a88_4_k_cu_9b2a6f2b4cuda3std3__45__cpo6cbeginE
	.align		8
        /*0018*/ 	.dword	_ZN34_INTERNAL_72064a88_4_k_cu_9b2a6f2b4cuda3std3__45__cpo4cendE
	.align		8
        /*0020*/ 	.dword	_ZN34_INTERNAL_72064a88_4_k_cu_9b2a6f2b4cuda3std3__45__cpo6rbeginE
	.align		8
        /*0028*/ 	.dword	_ZN34_INTERNAL_72064a88_4_k_cu_9b2a6f2b4cuda3std3__45__cpo4rendE
	.align		8
        /*0030*/ 	.dword	_ZN34_INTERNAL_72064a88_4_k_cu_9b2a6f2b4cuda3std3__45__cpo7crbeginE
	.align		8
        /*0038*/ 	.dword	_ZN34_INTERNAL_72064a88_4_k_cu_9b2a6f2b4cuda3std3__45__cpo5crendE
	.align		8
        /*0040*/ 	.dword	_ZN34_INTERNAL_72064a88_4_k_cu_9b2a6f2b4cuda3std3__436_GLOBAL__N__72064a88_4_k_cu_9b2a6f2b6ignoreE
	.align		8
        /*0048*/ 	.dword	_ZN34_INTERNAL_72064a88_4_k_cu_9b2a6f2b4cuda3std3__419piecewise_constructE
	.align		8
        /*0050*/ 	.dword	_ZN34_INTERNAL_72064a88_4_k_cu_9b2a6f2b4cuda3std3__48in_placeE
	.align		8
        /*0058*/ 	.dword	_ZN34_INTERNAL_72064a88_4_k_cu_9b2a6f2b4cuda3std3__420unreachable_sentinelE
	.align		8
        /*0060*/ 	.dword	_ZN34_INTERNAL_72064a88_4_k_cu_9b2a6f2b4cuda3std6ranges3__45__cpo4swapE
	.align		8
        /*0068*/ 	.dword	_ZN34_INTERNAL_72064a88_4_k_cu_9b2a6f2b4cuda3std6ranges3__45__cpo9iter_moveE
	.align		8
        /*0070*/ 	.dword	_ZN34_INTERNAL_72064a88_4_k_cu_9b2a6f2b4cuda3std6ranges3__45__cpo5beginE
	.align		8
        /*0078*/ 	.dword	_ZN34_INTERNAL_72064a88_4_k_cu_9b2a6f2b4cuda3std6ranges3__45__cpo3endE
	.align		8
        /*0080*/ 	.dword	_ZN34_INTERNAL_72064a88_4_k_cu_9b2a6f2b4cuda3std6ranges3__45__cpo6cbeginE
	.align		8
        /*0088*/ 	.dword	_ZN34_INTERNAL_72064a88_4_k_cu_9b2a6f2b4cuda3std6ranges3__45__cpo4cendE
	.align		8
        /*0090*/ 	.dword	_ZN34_INTERNAL_72064a88_4_k_cu_9b2a6f2b4cuda3std6ranges3__45__cpo7advanceE
	.align		8
        /*0098*/ 	.dword	_ZN34_INTERNAL_72064a88_4_k_cu_9b2a6f2b4cuda3std6ranges3__45__cpo9iter_swapE
	.align		8
        /*00a0*/ 	.dword	_ZN34_INTERNAL_72064a88_4_k_cu_9b2a6f2b4cuda3std6ranges3__45__cpo4nextE
	.align		8
        /*00a8*/ 	.dword	_ZN34_INTERNAL_72064a88_4_k_cu_9b2a6f2b4cuda3std6ranges3__45__cpo4prevE
	.align		8
        /*00b0*/ 	.dword	_ZN34_INTERNAL_72064a88_4_k_cu_9b2a6f2b4cuda3std6ranges3__45__cpo4dataE
	.align		8
        /*00b8*/ 	.dword	_ZN34_INTERNAL_72064a88_4_k_cu_9b2a6f2b4cuda3std6ranges3__45__cpo5cdataE
	.align		8
        /*00c0*/ 	.dword	_ZN34_INTERNAL_72064a88_4_k_cu_9b2a6f2b4cuda3std6ranges3__45__cpo4sizeE
	.align		8
        /*00c8*/ 	.dword	_ZN34_INTERNAL_72064a88_4_k_cu_9b2a6f2b4cuda3std6ranges3__45__cpo5ssizeE
	.align		8
        /*00d0*/ 	.dword	_ZN34_INTERNAL_72064a88_4_k_cu_9b2a6f2b4cuda3std6ranges3__45__cpo8distanceE
	.align		8
        /*00d8*/ 	.dword	_ZN34_INTERNAL_72064a88_4_k_cu_9b2a6f2b6thrust24THRUST_300001_SM_1000_NS6system6detail10sequential3seqE


//--------------------- .text._Z15coeffSumKernel0PN6thrust24THRUST_300001_SM_1000_NS7complexIdEEPKS2_ii --------------------------
	.section	.text._Z15coeffSumKernel0PN6thrust24THRUST_300001_SM_1000_NS7complexIdEEPKS2_ii,"ax",@progbits
	.align	128
        .global         _Z15coeffSumKernel0PN6thrust24THRUST_300001_SM_1000_NS7complexIdEEPKS2_ii
        .type           _Z15coeffSumKernel0PN6thrust24THRUST_300001_SM_1000_NS7complexIdEEPKS2_ii,@function
        .size           _Z15coeffSumKernel0PN6thrust24THRUST_300001_SM_1000_NS7complexIdEEPKS2_ii,(.L_x_7 - _Z15coeffSumKernel0PN6thrust24THRUST_300001_SM_1000_NS7complexIdEEPKS2_ii)
        .other          _Z15coeffSumKernel0PN6thrust24THRUST_300001_SM_1000_NS7complexIdEEPKS2_ii,@"STO_CUDA_ENTRY STV_DEFAULT"
_Z15coeffSumKernel0PN6thrust24THRUST_300001_SM_1000_NS7complexIdEEPKS2_ii:
.text._Z15coeffSumKernel0PN6thrust24THRUST_300001_SM_1000_NS7complexIdEEPKS2_ii:
[----:B------:R-:W-:Y:S01]  /*0000*/  LDC R1, c[0x0][0x37c] ;  /* 0x0000df00ff017b82 */ /* 0x000fe20000000800 */
[----:B------:R-:W0:Y:S07]  /*0010*/  S2R R2, SR_TID.X ;  /* 0x0000000000027919 */ /* 0x000e2e0000002100 */
[----:B------:R-:W0:Y:S01]  /*0020*/  S2UR UR4, SR_CTAID.X ;  /* 0x00000000000479c3 */ /* 0x000e220000002500 */
[----:B------:R-:W1:Y:S07]  /*0030*/  LDCU UR5, c[0x0][0x390] ;  /* 0x00007200ff0577ac */ /* 0x000e6e0008000800 */
[----:B------:R-:W0:Y:S02]  /*0040*/  LDC R3, c[0x0][0x360] ;  /* 0x0000d800ff037b82 */ /* 0x000e240000000800 */
[----:B0-----:R-:W-:-:S05]  /*0050*/  IMAD R2, R3, UR4, R2 ;  /* 0x0000000403027c24 */ /* 0x001fca000f8e0202 */
[----:B-1----:R-:W-:-:S13]  /*0060*/  ISETP.GE.AND P0, PT, R2, UR5, PT ;  /* 0x0000000502007c0c */ /* 0x002fda000bf06270 */
[----:B------:R-:W-:Y:S05]  /*0070*/  @P0 EXIT ;  /* 0x000000000000094d */ /* 0x000fea0003800000 */
[----:B------:R-:W0:Y:S01]  /*0080*/  LDCU UR5, c[0x0][0x394] ;  /* 0x00007280ff0577ac */ /* 0x000e220008000800 */
[----:B------:R-:W-:Y:S02]  /*0090*/  CS2R R6, SRZ ;  /* 0x0000000000067805 */ /* 0x000fe4000001ff00 */
[----:B------:R-:W-:Y:S01]  /*00a0*/  CS2R R4, SRZ ;  /* 0x0000000000047805 */ /* 0x000fe2000001ff00 */
[----:B------:R-:W1:Y:S01]  /*00b0*/  LDCU.64 UR8, c[0x0][0x358] ;  /* 0x00006b00ff0877ac */ /* 0x000e620008000a00 */
[----:B0-----:R-:W-:-:S09]  /*00c0*/  UISETP.GE.AND UP0, UPT, UR5, 0x1, UPT ;  /* 0x000000010500788c */ /* 0x001fd2000bf06270 */
[----:B-1----:R-:W-:Y:S05]  /*00d0*/  BRA.U !UP0, `(.L_x_0) ;  /* 0x0000000908447547 */ /* 0x002fea000b800000 */
[----:B------:R-:W-:Y:S02]  /*00e0*/  UISETP.GE.U32.AND UP1, UPT, UR5, 0x10, UPT ;  /* 0x000000100500788c */ /* 0x000fe4000bf26070 */
[----:B------:R-:W-:Y:S01]  /*00f0*/  IMAD R3, R2, UR5, RZ ;  /* 0x0000000502037c24 */ /* 0x000fe2000f8e02ff */
[----:B------:R-:W-:Y:S01]  /*0100*/  ULOP3.LUT UR6, UR5, 0xf, URZ, 0xc0, !UPT ;  /* 0x0000000f05067892 */ /* 0x000fe2000f8ec0ff */
[----:B------:R-:W-:Y:S02]  /*0110*/  CS2R R4, SRZ ;  /* 0x0000000000047805 */ /* 0x000fe4000001ff00 */
[----:B------:R-:W-:Y:S01]  /*0120*/  CS2R R6, SRZ ;  /* 0x0000000000067805 */ /* 0x000fe2000001ff00 */
[----:B------:R-:W-:Y:S01]  /*0130*/  UMOV UR4, URZ ;  /* 0x000000ff00047c82 */ /* 0x000fe20008000000 */
[----:B------:R-:W-:Y:S01]  /*0140*/  SHF.R.S32.HI R0, RZ, 0x1f, R3 ;  /* 0x0000001fff007819 */ /* 0x000fe20000011403 */
[----:B------:R-:W-:Y:S01]  /*0150*/  UISETP.NE.AND UP0, UPT, UR6, URZ, UPT ;  /* 0x000000ff0600728c */ /* 0x000fe2000bf05270 */
[----:B------:R-:W-:Y:S10]  /*0160*/  BRA.U !UP1, `(.L_x_1) ;  /* 0x0000000109f47547 */ /* 0x000ff4000b800000 */
[----:B------:R-:W0:Y:S01]  /*0170*/  LDCU.64 UR10, c[0x0][0x388] ;  /* 0x00007100ff0a77ac */ /* 0x000e220008000a00 */
[----:B------:R-:W-:Y:S01]  /*0180*/  CS2R R4, SRZ ;  /* 0x0000000000047805 */ /* 0x000fe2000001ff00 */
[----:B------:R-:W-:-:S04]  /*0190*/  ULOP3.LUT UR4, UR5, 0x7ffffff0, URZ, 0xc0, !UPT ;  /* 0x7ffffff005047892 */ /* 0x000fc8000f8ec0ff */
[----:B------:R-:W-:Y:S01]  /*01a0*/  UIADD3 UR7, UPT, UPT, -UR4, URZ, URZ ;  /* 0x000000ff04077290 */ /* 0x000fe2000fffe1ff */
[----:B0-----:R-:W-:-:S04]  /*01b0*/  LEA R24, P0, R3, UR10, 0x4 ;  /* 0x0000000a03187c11 */ /* 0x001fc8000f8020ff */
[----:B------:R-:W-:Y:S02]  /*01c0*/  IADD3 R24, P1, PT, R24, 0x80, RZ ;  /* 0x0000008018187810 */ /* 0x000fe40007f3e0ff */
[----:B------:R-:W-:-:S05]  /*01d0*/  LEA.HI.X R25, R3, UR11, R0, 0x4, P0 ;  /* 0x0000000b03197c11 */ /* 0x000fca00080f2400 */
[----:B------:R-:W-:-:S07]  /*01e0*/  IMAD.X R25, RZ, RZ, R25, P1 ;  /* 0x000000ffff197224 */ /* 0x000fce00008e0619 */
.L_x_2:
[----:B------:R-:W2:Y:S04]  /*01f0*/  LDG.E.128.CONSTANT R8, desc[UR8][R24.64+-0x80] ;  /* 0xffff800818087981 */ /* 0x000ea8000c1e9d00 */
[----:B------:R-:W3:Y:S04]  /*0200*/  LDG.E.128.CONSTANT R12, desc[UR8][R24.64+-0x70] ;  /* 0xffff9008180c7981 */ /* 0x000ee8000c1e9d00 */
[----:B------:R-:W4:Y:S04]  /*0210*/  LDG.E.128.CONSTANT R16, desc[UR8][R24.64+-0x60] ;  /* 0xffffa00818107981 */ /* 0x000f28000c1e9d00 */
[----:B------:R-:W5:Y:S01]  /*0220*/  LDG.E.128.CONSTANT R20, desc[UR8][R24.64+-0x50] ;  /* 0xffffb00818147981 */ /* 0x000f62000c1e9d00 */
[----:B--2---:R-:W-:-:S02]  /*0230*/  DADD R8, R8, R4 ;  /* 0x0000000008087229 */ /* 0x004fc40000000004 */
[----:B------:R-:W-:Y:S01]  /*0240*/  DADD R10, R10, R6 ;  /* 0x000000000a0a7229 */ /* 0x000fe20000000006 */
[----:B------:R-:W2:Y:S05]  /*0250*/  LDG.E.128.CONSTANT R4, desc[UR8][R24.64+-0x40] ;  /* 0xffffc00818047981 */ /* 0x000eaa000c1e9d00 */
[----:B---3--:R-:W-:Y:S02]  /*0260*/  DADD R12, R8, R12 ;  /* 0x00000000080c7229 */ /* 0x008fe4000000000c */
[----:B------:R-:W-:Y:S02]  /*0270*/  DADD R14, R10, R14 ;  /* 0x000000000a0e7229 */ /* 0x000fe4000000000e */
[----:B------:R-:W3:Y:S04]  /*0280*/  LDG.E.128.CONSTANT R8, desc[UR8][R24.64+-0x30] ;  /* 0xffffd00818087981 */ /* 0x000ee8000c1e9d00 */
[----:B----4-:R-:W-:-:S02]  /*0290*/  DADD R16, R12, R16 ;  /* 0x000000000c107229 */ /* 0x010fc40000000010 */
[----:B------:R-:W-:Y:S02]  /*02a0*/  DADD R18, R14, R18 ;  /* 0x000000000e127229 */ /* 0x000fe40000000012 */
[----:B------:R-:W4:Y:S04]  /*02b0*/  LDG.E.128.CONSTANT R12, desc[UR8][R24.64+-0x20] ;  /* 0xffffe008180c7981 */ /* 0x000f28000c1e9d00 */
[----:B-----5:R-:W-:Y:S02]  /*02c0*/  DADD R20, R16, R20 ;  /* 0x0000000010147229 */ /* 0x020fe40000000014 */
[----:B------:R-:W-:Y:S02]  /*02d0*/  DADD R22, R18, R22 ;  /* 0x0000000012167229 */ /* 0x000fe40000000016 */
[----:B------:R-:W5:Y:S04]  /*02e0*/  LDG.E.128.CONSTANT R16, desc[UR8][R24.64+-0x10] ;  /* 0xfffff00818107981 */ /* 0x000f68000c1e9d00 */
[----:B--2---:R-:W-:-:S02]  /*02f0*/  DADD R20, R20, R4 ;  /* 0x0000000014147229 */ /* 0x004fc40000000004 */
[----:B------:R-:W-:Y:S01]  /*0300*/  DADD R22, R22, R6 ;  /* 0x0000000016167229 */ /* 0x000fe20000000006 */
[----:B------:R-:W2:Y:S05]  /*0310*/  LDG.E.128.CONSTANT R4, desc[UR8][R24.64] ;  /* 0x0000000818047981 */ /* 0x000eaa000c1e9d00 */
[----:B---3--:R-:W-:Y:S02]  /*0320*/  DADD R20, R20, R8 ;  /* 0x0000000014147229 */ /* 0x008fe40000000008 */
[----:B------:R-:W-:Y:S01]  /*0330*/  DADD R22, R22, R10 ;  /* 0x0000000016167229 */ /* 0x000fe2000000000a */
[----:B------:R-:W3:Y:S05]  /*0340*/  LDG.E.128.CONSTANT R8, desc[UR8][R24.64+0x10] ;  /* 0x0000100818087981 */ /* 0x000eea000c1e9d00 */
[----:B----4-:R-:W-:-:S02]  /*0350*/  DADD R20, R20, R12 ;  /* 0x0000000014147229 */ /* 0x010fc4000000000c */
[----:B------:R-:W-:Y:S01]  /*0360*/  DADD R22, R22, R14 ;  /* 0x0000000016167229 */ /* 0x000fe2000000000e */
[----:B------:R-:W4:Y:S05]  /*0370*/  LDG.E.128.CONSTANT R12, desc[UR8][R24.64+0x20] ;  /* 0x00002008180c7981 */ /* 0x000f2a000c1e9d00 */
[----:B-----5:R-:W-:Y:S02]  /*0380*/  DADD R20, R20, R16 ;  /* 0x0000000014147229 */ /* 0x020fe40000000010 */
[----:B------:R-:W-:Y:S01]  /*0390*/  DADD R22, R22, R18 ;  /* 0x0000000016167229 */ /* 0x000fe20000000012 */
[----:B------:R-:W5:Y:S05]  /*03a0*/  LDG.E.128.CONSTANT R16, desc[UR8][R24.64+0x30] ;  /* 0x0000300818107981 */ /* 0x000f6a000c1e9d00 */
        /* <DEDUP_REMOVED lines=11> */
[----:B------:R0:W5:Y:S01]  /*0460*/  LDG.E.128.CONSTANT R16, desc[UR8][R24.64+0x70] ;  /* 0x0000700818107981 */ /* 0x000162000c1e9d00 */
[----:B------:R-:W-:-:S04]  /*0470*/  UIADD3 UR7, UPT, UPT, UR7, 0x10, URZ ;  /* 0x0000001007077890 */ /* 0x000fc8000fffe0ff */
[----:B------:R-:W-:Y:S01]  /*0480*/  UISETP.NE.AND UP1, UPT, UR7, URZ, UPT ;  /* 0x000000ff0700728c */ /* 0x000fe2000bf25270 */
[----:B0-----:R-:W-:-:S05]  /*0490*/  IADD3 R24, P0, PT, R24, 0x100, RZ ;  /* 0x0000010018187810 */ /* 0x001fca0007f1e0ff */
[----:B------:R-:W-:Y:S01]  /*04a0*/  IMAD.X R25, RZ, RZ, R25, P0 ;  /* 0x000000ffff197224 */ /* 0x000fe200000e0619 */
[----:B--2---:R-:W-:Y:S02]  /*04b0*/  DADD R4, R20, R4 ;  /* 0x0000000014047229 */ /* 0x004fe40000000004 */
[----:B------:R-:W-:-:S06]  /*04c0*/  DADD R6, R22, R6 ;  /* 0x0000000016067229 */ /* 0x000fcc0000000006 */
[----:B---3--:R-:W-:Y:S02]  /*04d0*/  DADD R4, R4, R8 ;  /* 0x0000000004047229 */ /* 0x008fe40000000008 */
[----:B------:R-:W-:-:S06]  /*04e0*/  DADD R6, R6, R10 ;  /* 0x0000000006067229 */ /* 0x000fcc000000000a */
[----:B----4-:R-:W-:Y:S02]  /*04f0*/  DADD R4, R4, R12 ;  /* 0x0000000004047229 */ /* 0x010fe4000000000c */
[----:B------:R-:W-:-:S06]  /*0500*/  DADD R6, R6, R14 ;  /* 0x0000000006067229 */ /* 0x000fcc000000000e */
[----:B-----5:R-:W-:Y:S02]  /*0510*/  DADD R4, R4, R16 ;  /* 0x0000000004047229 */ /* 0x020fe40000000010 */
[----:B------:R-:W-:Y:S01]  /*0520*/  DADD R6, R6, R18 ;  /* 0x0000000006067229 */ /* 0x000fe20000000012 */
[----:B------:R-:W-:Y:S10]  /*0530*/  BRA.U UP1, `(.L_x_2) ;  /* 0xfffffffd012c7547 */ /* 0x000ff4000b83ffff */
.L_x_1:
[----:B------:R-:W-:Y:S05]  /*0540*/  BRA.U !UP0, `(.L_x_0) ;  /* 0x0000000508287547 */ /* 0x000fea000b800000 */
[----:B------:R-:W-:Y:S02]  /*0550*/  UISETP.GE.U32.AND UP0, UPT, UR6, 0x8, UPT ;  /* 0x000000080600788c */ /* 0x000fe4000bf06070 */
[----:B------:R-:W-:-:S04]  /*0560*/  ULOP3.LUT UR7, UR5, 0x7, URZ, 0xc0, !UPT ;  /* 0x0000000705077892 */ /* 0x000fc8000f8ec0ff */
[----:B------:R-:W-:-:S03]  /*0570*/  UISETP.NE.AND UP1, UPT, UR7, URZ, UPT ;  /* 0x000000ff0700728c */ /* 0x000fc6000bf25270 */
[----:B------:R-:W-:Y:S08]  /*0580*/  BRA.U !UP0, `(.L_x_3) ;  /* 0x0000000108787547 */ /* 0x000ff0000b800000 */
[----:B------:R-:W0:Y:S01]  /*0590*/  LDCU.64 UR10, c[0x0][0x388] ;  /* 0x00007100ff0a77ac */ /* 0x000e220008000a00 */
[----:B------:R-:W-:-:S05]  /*05a0*/  IADD3 R8, P0, PT, R3, UR4, RZ ;  /* 0x0000000403087c10 */ /* 0x000fca000ff1e0ff */
[----:B------:R-:W-:Y:S01]  /*05b0*/  IMAD.X R9, RZ, RZ, R0, P0 ;  /* 0x000000ffff097224 */ /* 0x000fe200000e0600 */
[----:B0-----:R-:W-:-:S04]  /*05c0*/  LEA R24, P0, R8, UR10, 0x4 ;  /* 0x0000000a08187c11 */ /* 0x001fc8000f8020ff */
[----:B------:R-:W-:-:S05]  /*05d0*/  LEA.HI.X R25, R8, UR11, R9, 0x4, P0 ;  /* 0x0000000b08197c11 */ /* 0x000fca00080f2409 */
        /* <DEDUP_REMOVED lines=14> */
[----:B------:R-:W5:Y:S01]  /*06c0*/  LDG.E.128.CONSTANT R20, desc[UR8][R24.64+0x70] ;  /* 0x0000700818147981 */ /* 0x000f62000c1e9d00 */
[----:B------:R-:W-:Y:S01]  /*06d0*/  DADD R10, R26, R10 ;  /* 0x000000001a0a7229 */ /* 0x000fe2000000000a */
[----:B------:R-:W-:-:S04]  /*06e0*/  UIADD3 UR4, UPT, UPT, UR4, 0x8, URZ ;  /* 0x0000000804047890 */ /* 0x000fc8000fffe0ff */
[----:B--2---:R-:W-:-:S03]  /*06f0*/  DADD R4, R8, R4 ;  /* 0x0000000008047229 */ /* 0x004fc60000000004 */
[----:B------:R-:W-:-:S05]  /*0700*/  DADD R6, R10, R6 ;  /* 0x000000000a067229 */ /* 0x000fca0000000006 */
[----:B---3--:R-:W-:-:S03]  /*0710*/  DADD R4, R4, R16 ;  /* 0x0000000004047229 */ /* 0x008fc60000000010 */
[----:B------:R-:W-:-:S05]  /*0720*/  DADD R6, R6, R18 ;  /* 0x0000000006067229 */ /* 0x000fca0000000012 */
[----:B----4-:R-:W-:-:S03]  /*0730*/  DADD R4, R4, R12 ;  /* 0x0000000004047229 */ /* 0x010fc6000000000c */
[----:B------:R-:W-:-:S05]  /*0740*/  DADD R6, R6, R14 ;  /* 0x0000000006067229 */ /* 0x000fca000000000e */
[----:B-----5:R-:W-:-:S03]  /*0750*/  DADD R4, R4, R20 ;  /* 0x0000000004047229 */ /* 0x020fc60000000014 */
[----:B------:R-:W-:-:S11]  /*0760*/  DADD R6, R6, R22 ;  /* 0x0000000006067229 */ /* 0x000fd60000000016 */
.L_x_3:
        /* <DEDUP_REMOVED lines=14> */
[----:B------:R-:W-:Y:S01]  /*0850*/  UIADD3 UR4, UPT, UPT, UR4, 0x4, URZ ;  /* 0x0000000404047890 */ /* 0x000fe2000fffe0ff */
[----:B--2---:R-:W-:-:S02]  /*0860*/  DADD R8, R4, R8 ;  /* 0x0000000004087229 */ /* 0x004fc40000000008 */
[----:B------:R-:W-:-:S06]  /*0870*/  DADD R10, R6, R10 ;  /* 0x00000000060a7229 */ /* 0x000fcc000000000a */
[----:B---3--:R-:W-:Y:S02]  /*0880*/  DADD R8, R8, R12 ;  /* 0x0000000008087229 */ /* 0x008fe4000000000c */
[----:B------:R-:W-:-:S06]  /*0890*/  DADD R10, R10, R14 ;  /* 0x000000000a0a7229 */ /* 0x000fcc000000000e */
[----:B----4-:R-:W-:Y:S02]  /*08a0*/  DADD R8, R8, R16 ;  /* 0x0000000008087229 */ /* 0x010fe40000000010 */
[----:B------:R-:W-:-:S06]  /*08b0*/  DADD R10, R10, R18 ;  /* 0x000000000a0a7229 */ /* 0x000fcc0000000012 */
[----:B-----5:R-:W-:Y:S02]  /*08c0*/  DADD R4, R8, R20 ;  /* 0x0000000008047229 */ /* 0x020fe40000000014 */
[----:B------:R-:W-:-:S11]  /*08d0*/  DADD R6, R10, R22 ;  /* 0x000000000a067229 */ /* 0x000fd60000000016 */
.L_x_4:
[----:B------:R-:W-:Y:S05]  /*08e0*/  BRA.U !UP1, `(.L_x_0) ;  /* 0x0000000109407547 */ /* 0x000fea000b800000 */
[----:B------:R-:W0:Y:S01]  /*08f0*/  LDCU.64 UR6, c[0x0][0x388] ;  /* 0x00007100ff0677ac */ /* 0x000e220008000a00 */
[----:B------:R-:W-:Y:S01]  /*0900*/  IADD3 R8, P0, PT, R3, UR4, RZ ;  /* 0x0000000403087c10 */ /* 0x000fe2000ff1e0ff */
[----:B------:R-:W-:-:S04]  /*0910*/  UIADD3 UR5, UPT, UPT, -UR5, URZ, URZ ;  /* 0x000000ff05057290 */ /* 0x000fc8000fffe1ff */
[----:B------:R-:W-:Y:S01]  /*0920*/  IMAD.X R9, RZ, RZ, R0, P0 ;  /* 0x000000ffff097224 */ /* 0x000fe200000e0600 */
[----:B0-----:R-:W-:-:S04]  /*0930*/  LEA R3, P1, R8, UR6, 0x4 ;  /* 0x0000000608037c11 */ /* 0x001fc8000f8220ff */
[----:B------:R-:W-:-:S09]  /*0940*/  LEA.HI.X R0, R8, UR7, R9, 0x4, P1 ;  /* 0x0000000708007c11 */ /* 0x000fd200088f2409 */
.L_x_5:
[----:B------:R-:W-:Y:S02]  /*0950*/  IMAD.MOV.U32 R8, RZ, RZ, R3 ;  /* 0x000000ffff087224 */ /* 0x000fe400078e0003 */
[----:B------:R-:W-:-:S06]  /*0960*/  IMAD.MOV.U32 R9, RZ, RZ, R0 ;  /* 0x000000ffff097224 */ /* 0x000fcc00078e0000 */
[----:B------:R-:W2:Y:S01]  /*0970*/  LDG.E.128.CONSTANT R8, desc[UR8][R8.64] ;  /* 0x0000000808087981 */ /* 0x000ea2000c1e9d00 */
[----:B------:R-:W-:Y:S01]  /*0980*/  UIADD3 UR5, UPT, UPT, UR5, 0x1, URZ ;  /* 0x0000000105057890 */ /* 0x000fe2000fffe0ff */
[----:B------:R-:W-:-:S03]  /*0990*/  IADD3 R3, P0, PT, R3, 0x10, RZ ;  /* 0x0000001003037810 */ /* 0x000fc60007f1e0ff */
[----:B------:R-:W-:Y:S02]  /*09a0*/  UISETP.NE.AND UP0, UPT, UR5, URZ, UPT ;  /* 0x000000ff0500728c */ /* 0x000fe4000bf05270 */
[----:B------:R-:W-:Y:S01]  /*09b0*/  IMAD.X R0, RZ, RZ, R0, P0 ;  /* 0x000000ffff007224 */ /* 0x000fe200000e0600 */
[----:B--2---:R-:W-:Y:S02]  /*09c0*/  DADD R4, R8, R4 ;  /* 0x0000000008047229 */ /* 0x004fe40000000004 */
[----:B------:R-:W-:-:S04]  /*09d0*/  DADD R6, R10, R6 ;  /* 0x000000000a067229 */ /* 0x000fc80000000006 */
[----:B------:R-:W-:Y:S07]  /*09e0*/  BRA.U UP0, `(.L_x_5) ;  /* 0xfffffffd00d87547 */ /* 0x000fee000b83ffff */
.L_x_0:
[----:B------:R-:W0:Y:S02]  /*09f0*/  LDC.64 R8, c[0x0][0x380] ;  /* 0x0000e000ff087b82 */ /* 0x000e240000000a00 */
[----:B0-----:R-:W-:-:S05]  /*0a00*/  IMAD.WIDE R2, R2, 0x10, R8 ;  /* 0x0000001002027825 */ /* 0x001fca00078e0208 */
[----:B------:R-:W-:Y:S01]  /*0a10*/  STG.E.128 desc[UR8][R2.64], R4 ;  /* 0x0000000402007986 */ /* 0x000fe2000c101d08 */
[----:B------:R-:W-:Y:S05]  /*0a20*/  EXIT ;  /* 0x000000000000794d */ /* 0x000fea0003800000 */
.L_x_6:
[----:B------:R-:W-:-:S00]  /*0a30*/  BRA `(.L_x_6) ;  /* 0xfffffffc00fc7947 */ /* 0x000fc0000383ffff */
[----:B------:R-:W-:-:S00]  /*0a40*/  NOP ;  /* 0x0000000000007918 */ /* 0x000fc00000000000 */
        /* <DEDUP_REMOVED lines=11> */
.L_x_7:


//--------------------- .nv.shared.reserved.0     --------------------------
	.section	.nv.shared.reserved.0,"aw",@nobits
	.weak		__nv_reservedSMEM_offset_0_alias
	.size		__nv_reservedSMEM_offset_0_alias, 0, 64
	.other		__nv_reservedSMEM_offset_0_alias,@"STO_CUDA_RESERVED_SHARED STV_DEFAULT"
__nv_reservedSMEM_offset_0_alias:
	.zero		0
	.zero		64


//--------------------- .nv.global                --------------------------
	.section	.nv.global,"aw",@nobits
.nv.global:
	.type		_ZN34_INTERNAL_72064a88_4_k_cu_9b2a6f2b4cuda3std3__48in_placeE,@object
	.size		_ZN34_INTERNAL_72064a88_4_k_cu_9b2a6f2b4cuda3std3__48in_placeE,(_ZN34_INTERNAL_72064a88_4_k_cu_9b2a6f2b4cuda3std6ranges3__45__cpo8distanceE - _ZN34_INTERNAL_72064a88_4_k_cu_9b2a6f2b4cuda3std3__48in_placeE)
_ZN34_INTERNAL_72064a88_4_k_cu_9b2a6f2b4cuda3std3__48in_placeE:
	.zero		1
	.type		_ZN34_INTERNAL_72064a88_4_k_cu_9b2a6f2b4cuda3std6ranges3__45__cpo8distanceE,@object
	.size		_ZN34_INTERNAL_72064a88_4_k_cu_9b2a6f2b4cuda3std6ranges3__45__cpo8distanceE,(_ZN34_INTERNAL_72064a88_4_k_cu_9b2a6f2b4cuda3std3__45__cpo6cbeginE - _ZN34_INTERNAL_72064a88_4_k_cu_9b2a6f2b4cuda3std6ranges3__45__cpo8distanceE)
_ZN34_INTERNAL_72064a88_4_k_cu_9b2a6f2b4cuda3std6ranges3__45__cpo8distanceE:
	.zero		1
	.type		_ZN34_INTERNAL_72064a88_4_k_cu_9b2a6f2b4cuda3std3__45__cpo6cbeginE,@object
	.size		_ZN34_INTERNAL_72064a88_4_k_cu_9b2a6f2b4cuda3std3__45__cpo6cbeginE,(_ZN34_INTERNAL_72064a88_4_k_cu_9b2a6f2b4cuda3std6ranges3__45__cpo7advanceE - _ZN34_INTERNAL_72064a88_4_k_cu_9b2a6f2b4cuda3std3__45__cpo6cbeginE)
_ZN34_INTERNAL_72064a88_4_k_cu_9b2a6f2b4cuda3std3__45__cpo6cbeginE:
	.zero		1
	.type		_ZN34_INTERNAL_72064a88_4_k_cu_9b2a6f2b4cuda3std6ranges3__45__cpo7advanceE,@object
	.size		_ZN34_INTERNAL_72064a88_4_k_cu_9b2a6f2b4cuda3std6ranges3__45__cpo7advanceE,(_ZN34_INTERNAL_72064a88_4_k_cu_9b2a6f2b4cuda3std3__45__cpo7crbeginE - _ZN34_INTERNAL_72064a88_4_k_cu_9b2a6f2b4cuda3std6ranges3__45__cpo7advanceE)
_ZN34_INTERNAL_72064a88_4_k_cu_9b2a6f2b4cuda3std6ranges3__45__cpo7advanceE:
	.zero		1
	.type		_ZN34_INTERNAL_72064a88_4_k_cu_9b2a6f2b4cuda3std3__45__cpo7crbeginE,@object
	.size		_ZN34_INTERNAL_72064a88_4_k_cu_9b2a6f2b4cuda3std3__45__cpo7crbeginE,(_ZN34_INTERNAL_72064a88_4_k_cu_9b2a6f2b4cuda3std6ranges3__45__cpo4dataE - _ZN34_INTERNAL_72064a88_4_k_cu_9b2a6f2b4cuda3std3__45__cpo7crbeginE)
_ZN34_INTERNAL_72064a88_4_k_cu_9b2a6f2b4cuda3std3__45__cpo7crbeginE:
	.zero		1
	.type		_ZN34_INTERNAL_72064a88_4_k_cu_9b2a6f2b4cuda3std6ranges3__45__cpo4dataE,@object
	.size		_ZN34_INTERNAL_72064a88_4_k_cu_9b2a6f2b4cuda3std6ranges3__45__cpo4dataE,(_ZN34_INTERNAL_72064a88_4_k_cu_9b2a6f2b4cuda3std6ranges3__45__cpo5beginE - _ZN34_INTERNAL_72064a88_4_k_cu_9b2a6f2b4cuda3std6ranges3__45__cpo4dataE)
_ZN34_INTERNAL_72064a88_4_k_cu_9b2a6f2b4cuda3std6ranges3__45__cpo4dataE:
	.zero		1
	.type		_ZN34_INTERNAL_72064a88_4_k_cu_9b2a6f2b4cuda3std6ranges3__45__cpo5beginE,@object
	.size		_ZN34_INTERNAL_72064a88_4_k_cu_9b2a6f2b4cuda3std6ranges3__45__cpo5beginE,(_ZN34_INTERNAL_72064a88_4_k_cu_9b2a6f2b4cuda3std3__436_GLOBAL__N__72064a88_4_k_cu_9b2a6f2b6ignoreE - _ZN34_INTERNAL_72064a88_4_k_cu_9b2a6f2b4cuda3std6ranges3__45__cpo5beginE)
_ZN34_INTERNAL_72064a88_4_k_cu_9b2a6f2b4cuda3std6ranges3__45__cpo5beginE:
	.zero		1
	.type		_ZN34_INTERNAL_72064a88_4_k_cu_9b2a6f2b4cuda3std3__436_GLOBAL__N__72064a88_4_k_cu_9b2a6f2b6ignoreE,@object
	.size		_ZN34_INTERNAL_72064a88_4_k_cu_9b2a6f2b4cuda3std3__436_GLOBAL__N__72064a88_4_k_cu_9b2a6f2b6ignoreE,(_ZN34_INTERNAL_72064a88_4_k_cu_9b2a6f2b4cuda3std6ranges3__45__cpo4sizeE - _ZN34_INTERNAL_72064a88_4_k_cu_9b2a6f2b4cuda3std3__436_GLOBAL__N__72064a88_4_k_cu_9b2a6f2b6ignoreE)
_ZN34_INTERNAL_72064a88_4_k_cu_9b2a6f2b4cuda3std3__436_GLOBAL__N__72064a88_4_k_cu_9b2a6f2b6ignoreE:
	.zero		1
	.type		_ZN34_INTERNAL_72064a88_4_k_cu_9b2a6f2b4cuda3std6ranges3__45__cpo4sizeE,@object
	.size		_ZN34_INTERNAL_72064a88_4_k_cu_9b2a6f2b4cuda3std6ranges3__45__cpo4sizeE,(_ZN34_INTERNAL_72064a88_4_k_cu_9b2a6f2b4cuda3std3__45__cpo5beginE - _ZN34_INTERNAL_72064a88_4_k_cu_9b2a6f2b4cuda3std6ranges3__45__cpo4sizeE)
_ZN34_INTERNAL_72064a88_4_k_cu_9b2a6f2b4cuda3std6ranges3__45__cpo4sizeE:
	.zero		1
	.type		_ZN34_INTERNAL_72064a88_4_k_cu_9b2a6f2b4cuda3std3__45__cpo5beginE,@object
	.size		_ZN34_INTERNAL_72064a88_4_k_cu_9b2a6f2b4cuda3std3__45__cpo5beginE,(_ZN34_INTERNAL_72064a88_4_k_cu_9b2a6f2b4cuda3std6ranges3__45__cpo6cbeginE - _ZN34_INTERNAL_72064a88_4_k_cu_9b2a6f2b4cuda3std3__45__cpo5beginE)
_ZN34_INTERNAL_72064a88_4_k_cu_9b2a6f2b4cuda3std3__45__cpo5beginE:
	.zero		1
	.type		_ZN34_INTERNAL_72064a88_4_k_cu_9b2a6f2b4cuda3std6ranges3__45__cpo6cbeginE,@object
	.size		_ZN34_INTERNAL_72064a88_4_k_cu_9b2a6f2b4cuda3std6ranges3__45__cpo6cbeginE,(_ZN34_INTERNAL_72064a88_4_k_cu_9b2a6f2b4cuda3std3__45__cpo6rbeginE - _ZN34_INTERNAL_72064a88_4_k_cu_9b2a6f2b4cuda3std6ranges3__45__cpo6cbeginE)
_ZN34_INTERNAL_72064a88_4_k_cu_9b2a6f2b4cuda3std6ranges3__45__cpo6cbeginE:
	.zero		1
	.type		_ZN34_INTERNAL_72064a88_4_k_cu_9b2a6f2b4cuda3std3__45__cpo6rbeginE,@object
	.size		_ZN34_INTERNAL_72064a88_4_k_cu_9b2a6f2b4cuda3std3__45__cpo6rbeginE,(_ZN34_INTERNAL_72064a88_4_k_cu_9b2a6f2b4cuda3std6ranges3__45__cpo4nextE - _ZN34_INTERNAL_72064a88_4_k_cu_9b2a6f2b4cuda3std3__45__cpo6rbeginE)
_ZN34_INTERNAL_72064a88_4_k_cu_9b2a6f2b4cuda3std3__45__cpo6rbeginE:
	.zero		1
	.type		_ZN34_INTERNAL_72064a88_4_k_cu_9b2a6f2b4cuda3std6ranges3__45__cpo4nextE,@object
	.size		_ZN34_INTERNAL_72064a88_4_k_cu_9b2a6f2b4cuda3std6ranges3__45__cpo4nextE,(_ZN34_INTERNAL_72064a88_4_k_cu_9b2a6f2b4cuda3std6ranges3__45__cpo4swapE - _ZN34_INTERNAL_72064a88_4_k_cu_9b2a6f2b4cuda3std6ranges3__45__cpo4nextE)
_ZN34_INTERNAL_72064a88_4_k_cu_9b2a6f2b4cuda3std6ranges3__45__cpo4nextE:
	.zero		1
	.type		_ZN34_INTERNAL_72064a88_4_k_cu_9b2a6f2b4cuda3std6ranges3__45__cpo4swapE,@object
	.size		_ZN34_INTERNAL_72064a88_4_k_cu_9b2a6f2b4cuda3std6ranges3__45__cpo4swapE,(_ZN34_INTERNAL_72064a88_4_k_cu_9b2a6f2b4cuda3std3__420unreachable_sentinelE - _ZN34_INTERNAL_72064a88_4_k_cu_9b2a6f2b4cuda3std6ranges3__45__cpo4swapE)
_ZN34_INTERNAL_72064a88_4_k_cu_9b2a6f2b4cuda3std6ranges3__45__cpo4swapE:
	.zero		1
	.type		_ZN34_INTERNAL_72064a88_4_k_cu_9b2a6f2b4cuda3std3__420unreachable_sentinelE,@object
	.size		_ZN34_INTERNAL_72064a88_4_k_cu_9b2a6f2b4cuda3std3__420unreachable_sentinelE,(_ZN34_INTERNAL_72064a88_4_k_cu_9b2a6f2b6thrust24THRUST_300001_SM_1000_NS6system6detail10sequential3seqE - _ZN34_INTERNAL_72064a88_4_k_cu_9b2a6f2b4cuda3std3__420unreachable_sentinelE)
_ZN34_INTERNAL_72064a88_4_k_cu_9b2a6f2b4cuda3std3__420unreachable_sentinelE:
	.zero		1
	.type		_ZN34_INTERNAL_72064a88_4_k_cu_9b2a6f2b6thrust24THRUST_300001_SM_1000_NS6system6detail10sequential3seqE,@object
	.size		_ZN34_INTERNAL_72064a88_4_k_cu_9b2a6f2b6thrust24THRUST_300001_SM_1000_NS6system6detail10sequential3seqE,(_ZN34_INTERNAL_72064a88_4_k_cu_9b2a6f2b4cuda3std3__45__cpo4cendE - _ZN34_INTERNAL_72064a88_4_k_cu_9b2a6f2b6thrust24THRUST_300001_SM_1000_NS6system6detail10sequential3seqE)
_ZN34_INTERNAL_72064a88_4_k_cu_9b2a6f2b6thrust24THRUST_300001_SM_1000_NS6system6detail10sequential3seqE:
	.zero		1
	.type		_ZN34_INTERNAL_72064a88_4_k_cu_9b2a6f2b4cuda3std3__45__cpo4cendE,@object
	.size		_ZN34_INTERNAL_72064a88_4_k_cu_9b2a6f2b4cuda3std3__45__cpo4cendE,(_ZN34_INTERNAL_72064a88_4_k_cu_9b2a6f2b4cuda3std6ranges3__45__cpo9iter_swapE - _ZN34_INTERNAL_72064a88_4_k_cu_9b2a6f2b4cuda3std3__45__cpo4cendE)
_ZN34_INTERNAL_72064a88_4_k_cu_9b2a6f2b4cuda3std3__45__cpo4cendE:
	.zero		1
	.type		_ZN34_INTERNAL_72064a88_4_k_cu_9b2a6f2b4cuda3std6ranges3__45__cpo9iter_swapE,@object
	.size		_ZN34_INTERNAL_72064a88_4_k_cu_9b2a6f2b4cuda3std6ranges3__45__cpo9iter_swapE,(_ZN34_INTERNAL_72064a88_4_k_cu_9b2a6f2b4cuda3std3__45__cpo5crendE - _ZN34_INTERNAL_72064a88_4_k_cu_9b2a6f2b4cuda3std6ranges3__45__cpo9iter_swapE)
_ZN34_INTERNAL_72064a88_4_k_cu_9b2a6f2b4cuda3std6ranges3__45__cpo9iter_swapE:
	.zero		1
	.type		_ZN34_INTERNAL_72064a88_4_k_cu_9b2a6f2b4cuda3std3__45__cpo5crendE,@object
	.size		_ZN34_INTERNAL_72064a88_4_k_cu_9b2a6f2b4cuda3std3__45__cpo5crendE,(_ZN34_INTERNAL_72064a88_4_k_cu_9b2a6f2b4cuda3std6ranges3__45__cpo5cdataE - _ZN34_INTERNAL_72064a88_4_k_cu_9b2a6f2b4cuda3std3__45__cpo5crendE)
_ZN34_INTERNAL_72064a88_4_k_cu_9b2a6f2b4cuda3std3__45__cpo5crendE:
	.zero		1
	.type		_ZN34_INTERNAL_72064a88_4_k_cu_9b2a6f2b4cuda3std6ranges3__45__cpo5cdataE,@object
	.size		_ZN34_INTERNAL_72064a88_4_k_cu_9b2a6f2b4cuda3std6ranges3__45__cpo5cdataE,(_ZN34_INTERNAL_72064a88_4_k_cu_9b2a6f2b4cuda3std6ranges3__45__cpo3endE - _ZN34_INTERNAL_72064a88_4_k_cu_9b2a6f2b4cuda3std6ranges3__45__cpo5cdataE)
_ZN34_INTERNAL_72064a88_4_k_cu_9b2a6f2b4cuda3std6ranges3__45__cpo5cdataE:
	.zero		1
	.type		_ZN34_INTERNAL_72064a88_4_k_cu_9b2a6f2b4cuda3std6ranges3__45__cpo3endE,@object
	.size		_ZN34_INTERNAL_72064a88_4_k_cu_9b2a6f2b4cuda3std6ranges3__45__cpo3endE,(_ZN34_INTERNAL_72064a88_4_k_cu_9b2a6f2b4cuda3std3__419piecewise_constructE - _ZN34_INTERNAL_72064a88_4_k_cu_9b2a6f2b4cuda3std6ranges3__45__cpo3endE)
_ZN34_INTERNAL_72064a88_4_k_cu_9b2a6f2b4cuda3std6ranges3__45__cpo3endE:
	.zero		1
	.type		_ZN34_INTERNAL_72064a88_4_k_cu_9b2a6f2b4cuda3std3__419piecewise_constructE,@object
	.size		_ZN34_INTERNAL_72064a88_4_k_cu_9b2a6f2b4cuda3std3__419piecewise_constructE,(_ZN34_INTERNAL_72064a88_4_k_cu_9b2a6f2b4cuda3std6ranges3__45__cpo5ssizeE - _ZN34_INTERNAL_72064a88_4_k_cu_9b2a6f2b4cuda3std3__419piecewise_constructE)
_ZN34_INTERNAL_72064a88_4_k_cu_9b2a6f2b4cuda3std3__419piecewise_constructE:
	.zero		1
	.type		_ZN34_INTERNAL_72064a88_4_k_cu_9b2a6f2b4cuda3std6ranges3__45__cpo5ssizeE,@object
	.size		_ZN34_INTERNAL_72064a88_4_k_cu_9b2a6f2b4cuda3std6ranges3__45__cpo5ssizeE,(_ZN34_INTERNAL_72064a88_4_k_cu_9b2a6f2b4cuda3std3__45__cpo3endE - _ZN34_INTERNAL_72064a88_4_k_cu_9b2a6f2b4cuda3std6ranges3__45__cpo5ssizeE)
_ZN34_INTERNAL_72064a88_4_k_cu_9b2a6f2b4cuda3std6ranges3__45__cpo5ssizeE:
	.zero		1
	.type		_ZN34_INTERNAL_72064a88_4_k_cu_9b2a6f2b4cuda3std3__45__cpo3endE,@object
	.size		_ZN34_INTERNAL_72064a88_4_k_cu_9b2a6f2b4cuda3std3__45__cpo3endE,(_ZN34_INTERNAL_72064a88_4_k_cu_9b2a6f2b4cuda3std6ranges3__45__cpo4cendE - _ZN34_INTERNAL_72064a88_4_k_cu_9b2a6f2b4cuda3std3__45__cpo3endE)
_ZN34_INTERNAL_72064a88_4_k_cu_9b2a6f2b4cuda3std3__45__cpo3endE:
	.zero		1
	.type		_ZN34_INTERNAL_72064a88_4_k_cu_9b2a6f2b4cuda3std6ranges3__45__cpo4cendE,@object
	.size		_ZN34_INTERNAL_72064a88_4_k_cu_9b2a6f2b4cuda3std6ranges3__45__cpo4cendE,(_ZN34_INTERNAL_72064a88_4_k_cu_9b2a6f2b4cuda3std3__45__cpo4rendE - _ZN34_INTERNAL_72064a88_4_k_cu_9b2a6f2b4cuda3std6ranges3__45__cpo4cendE)
_ZN34_INTERNAL_72064a88_4_k_cu_9b2a6f2b4cuda3std6ranges3__45__cpo4cendE:
	.zero		1
	.type		_ZN34_INTERNAL_72064a88_4_k_cu_9b2a6f2b4cuda3std3__45__cpo4rendE,@object
	.size		_ZN34_INTERNAL_72064a88_4_k_cu_9b2a6f2b4cuda3std3__45__cpo4rendE,(_ZN34_INTERNAL_72064a88_4_k_cu_9b2a6f2b4cuda3std6ranges3__45__cpo4prevE - _ZN34_INTERNAL_72064a88_4_k_cu_9b2a6f2b4cuda3std3__45__cpo4rendE)
_ZN34_INTERNAL_72064a88_4_k_cu_9b2a6f2b4cuda3std3__45__cpo4rendE:
	.zero		1
	.type		_ZN34_INTERNAL_72064a88_4_k_cu_9b2a6f2b4cuda3std6ranges3__45__cpo4prevE,@object
	.size		_ZN34_INTERNAL_72064a88_4_k_cu_9b2a6f2b4cuda3std6ranges3__45__cpo4prevE,(_ZN34_INTERNAL_72064a88_4_k_cu_9b2a6f2b4cuda3std6ranges3__45__cpo9iter_moveE - _ZN34_INTERNAL_72064a88_4_k_cu_9b2a6f2b4cuda3std6ranges3__45__cpo4prevE)
_ZN34_INTERNAL_72064a88_4_k_cu_9b2a6f2b4cuda3std6ranges3__45__cpo4prevE:
	.zero		1
	.type		_ZN34_INTERNAL_72064a88_4_k_cu_9b2a6f2b4cuda3std6ranges3__45__cpo9iter_moveE,@object
	.size		_ZN34_INTERNAL_72064a88_4_k_cu_9b2a6f2b4cuda3std6ranges3__45__cpo9iter_moveE,(.L_13 - _ZN34_INTERNAL_72064a88_4_k_cu_9b2a6f2b4cuda3std6ranges3__45__cpo9iter_moveE)
_ZN34_INTERNAL_72064a88_4_k_cu_9b2a6f2b4cuda3std6ranges3__45__cpo9iter_moveE:
	.zero		1
.L_13:


//--------------------- .nv.constant0._Z15coeffSumKernel0PN6thrust24THRUST_300001_SM_1000_NS7complexIdEEPKS2_ii --------------------------
	.section	.nv.constant0._Z15coeffSumKernel0PN6thrust24THRUST_300001_SM_1000_NS7complexIdEEPKS2_ii,"a",@progbits
	.sectionflags	@""
	.align	4
.nv.constant0._Z15coeffSumKernel0PN6thrust24THRUST_300001_SM_1000_NS7complexIdEEPKS2_ii:
	.zero		920


//--------------------- SYMBOLS --------------------------

	.type		.nv.reservedSmem.offset0,@object
	.size		.nv.reservedSmem.offset0,0x4
